//
// Generated by NVIDIA NVVM Compiler
//
// Compiler Build ID: CL-36424714
// Cuda compilation tools, release 13.0, V13.0.88
// Based on NVVM 20.0.0
//

.version 9.0
.target sm_100
.address_size 64

	// .globl	_Z14convolutionGPUPfS_S_ii
.const .align 4 .b8 d_kernel_const[36];

.visible .entry _Z14convolutionGPUPfS_S_ii(
	.param .u64 .ptr .align 1 _Z14convolutionGPUPfS_S_ii_param_0,
	.param .u64 .ptr .align 1 _Z14convolutionGPUPfS_S_ii_param_1,
	.param .u64 .ptr .align 1 _Z14convolutionGPUPfS_S_ii_param_2,
	.param .u32 _Z14convolutionGPUPfS_S_ii_param_3,
	.param .u32 _Z14convolutionGPUPfS_S_ii_param_4
)
{
	.reg .pred 	%p<8>;
	.reg .b32 	%r<21>;
	.reg .b32 	%f<28>;
	.reg .b64 	%rd<14>;

	ld.param.u64 	%rd1, [_Z14convolutionGPUPfS_S_ii_param_0];
	ld.param.u64 	%rd2, [_Z14convolutionGPUPfS_S_ii_param_1];
	ld.param.u64 	%rd3, [_Z14convolutionGPUPfS_S_ii_param_2];
	ld.param.u32 	%r4, [_Z14convolutionGPUPfS_S_ii_param_3];
	ld.param.u32 	%r5, [_Z14convolutionGPUPfS_S_ii_param_4];
	mov.u32 	%r7, %ctaid.x;
	mov.u32 	%r8, %ntid.x;
	mov.u32 	%r9, %tid.x;
	mad.lo.s32 	%r10, %r7, %r8, %r9;
	mov.u32 	%r11, %ctaid.y;
	mov.u32 	%r12, %ntid.y;
	mov.u32 	%r13, %tid.y;
	mad.lo.s32 	%r14, %r11, %r12, %r13;
	setp.lt.s32 	%p1, %r10, 1;
	add.s32 	%r15, %r4, -1;
	setp.ge.s32 	%p2, %r10, %r15;
	or.pred  	%p3, %p1, %p2;
	setp.eq.s32 	%p4, %r14, 0;
	or.pred  	%p5, %p4, %p3;
	add.s32 	%r16, %r5, -1;
	setp.ge.s32 	%p6, %r14, %r16;
	or.pred  	%p7, %p5, %p6;
	@%p7 bra 	$L__BB0_2;
	cvta.to.global.u64 	%rd4, %rd2;
	cvta.to.global.u64 	%rd5, %rd1;
	cvta.to.global.u64 	%rd6, %rd3;
	add.s32 	%r17, %r14, -1;
	mad.lo.s32 	%r18, %r17, %r4, %r10;
	add.s32 	%r19, %r18, -1;
	mul.wide.s32 	%rd7, %r19, 4;
	add.s64 	%rd8, %rd5, %rd7;
	ld.global.f32 	%f1, [%rd8];
	ld.global.f32 	%f2, [%rd6];
	fma.rn.f32 	%f3, %f1, %f2, 0f00000000;
	ld.global.f32 	%f4, [%rd8+4];
	ld.global.f32 	%f5, [%rd6+4];
	fma.rn.f32 	%f6, %f4, %f5, %f3;
	ld.global.f32 	%f7, [%rd8+8];
	ld.global.f32 	%f8, [%rd6+8];
	fma.rn.f32 	%f9, %f7, %f8, %f6;
	add.s32 	%r20, %r18, %r4;
	mul.wide.s32 	%rd9, %r4, 4;
	add.s64 	%rd10, %rd8, %rd9;
	ld.global.f32 	%f10, [%rd10];
	ld.global.f32 	%f11, [%rd6+12];
	fma.rn.f32 	%f12, %f10, %f11, %f9;
	ld.global.f32 	%f13, [%rd10+4];
	ld.global.f32 	%f14, [%rd6+16];
	fma.rn.f32 	%f15, %f13, %f14, %f12;
	ld.global.f32 	%f16, [%rd10+8];
	ld.global.f32 	%f17, [%rd6+20];
	fma.rn.f32 	%f18, %f16, %f17, %f15;
	add.s64 	%rd11, %rd10, %rd9;
	ld.global.f32 	%f19, [%rd11];
	ld.global.f32 	%f20, [%rd6+24];
	fma.rn.f32 	%f21, %f19, %f20, %f18;
	ld.global.f32 	%f22, [%rd11+4];
	ld.global.f32 	%f23, [%rd6+28];
	fma.rn.f32 	%f24, %f22, %f23, %f21;
	ld.global.f32 	%f25, [%rd11+8];
	ld.global.f32 	%f26, [%rd6+32];
	fma.rn.f32 	%f27, %f25, %f26, %f24;
	mul.wide.s32 	%rd12, %r20, 4;
	add.s64 	%rd13, %rd4, %rd12;
	st.global.f32 	[%rd13], %f27;
$L__BB0_2:
	ret;

}
	// .globl	_Z22convolutionGPUConstantPfS_ii
.visible .entry _Z22convolutionGPUConstantPfS_ii(
	.param .u64 .ptr .align 1 _Z22convolutionGPUConstantPfS_ii_param_0,
	.param .u64 .ptr .align 1 _Z22convolutionGPUConstantPfS_ii_param_1,
	.param .u32 _Z22convolutionGPUConstantPfS_ii_param_2,
	.param .u32 _Z22convolutionGPUConstantPfS_ii_param_3
)
{
	.reg .pred 	%p<8>;
	.reg .b32 	%r<21>;
	.reg .b32 	%f<28>;
	.reg .b64 	%rd<12>;

	ld.param.u64 	%rd1, [_Z22convolutionGPUConstantPfS_ii_param_0];
	ld.param.u64 	%rd2, [_Z22convolutionGPUConstantPfS_ii_param_1];
	ld.param.u32 	%r4, [_Z22convolutionGPUConstantPfS_ii_param_2];
	ld.param.u32 	%r5, [_Z22convolutionGPUConstantPfS_ii_param_3];
	mov.u32 	%r7, %ctaid.x;
	mov.u32 	%r8, %ntid.x;
	mov.u32 	%r9, %tid.x;
	mad.lo.s32 	%r10, %r7, %r8, %r9;
	mov.u32 	%r11, %ctaid.y;
	mov.u32 	%r12, %ntid.y;
	mov.u32 	%r13, %tid.y;
	mad.lo.s32 	%r14, %r11, %r12, %r13;
	setp.lt.s32 	%p1, %r10, 1;
	add.s32 	%r15, %r4, -1;
	setp.ge.s32 	%p2, %r10, %r15;
	or.pred  	%p3, %p1, %p2;
	setp.eq.s32 	%p4, %r14, 0;
	or.pred  	%p5, %p4, %p3;
	add.s32 	%r16, %r5, -1;
	setp.ge.s32 	%p6, %r14, %r16;
	or.pred  	%p7, %p5, %p6;
	@%p7 bra 	$L__BB1_2;
	cvta.to.global.u64 	%rd3, %rd2;
	cvta.to.global.u64 	%rd4, %rd1;
	add.s32 	%r17, %r14, -1;
	mad.lo.s32 	%r18, %r17, %r4, %r10;
	add.s32 	%r19, %r18, -1;
	mul.wide.s32 	%rd5, %r19, 4;
	add.s64 	%rd6, %rd4, %rd5;
	ld.global.f32 	%f1, [%rd6];
	ld.const.f32 	%f2, [d_kernel_const];
	fma.rn.f32 	%f3, %f1, %f2, 0f00000000;
	ld.global.f32 	%f4, [%rd6+4];
	ld.const.f32 	%f5, [d_kernel_const+4];
	fma.rn.f32 	%f6, %f4, %f5, %f3;
	ld.global.f32 	%f7, [%rd6+8];
	ld.const.f32 	%f8, [d_kernel_const+8];
	fma.rn.f32 	%f9, %f7, %f8, %f6;
	add.s32 	%r20, %r18, %r4;
	mul.wide.s32 	%rd7, %r4, 4;
	add.s64 	%rd8, %rd6, %rd7;
	ld.global.f32 	%f10, [%rd8];
	ld.const.f32 	%f11, [d_kernel_const+12];
	fma.rn.f32 	%f12, %f10, %f11, %f9;
	ld.global.f32 	%f13, [%rd8+4];
	ld.const.f32 	%f14, [d_kernel_const+16];
	fma.rn.f32 	%f15, %f13, %f14, %f12;
	ld.global.f32 	%f16, [%rd8+8];
	ld.const.f32 	%f17, [d_kernel_const+20];
	fma.rn.f32 	%f18, %f16, %f17, %f15;
	add.s64 	%rd9, %rd8, %rd7;
	ld.global.f32 	%f19, [%rd9];
	ld.const.f32 	%f20, [d_kernel_const+24];
	fma.rn.f32 	%f21, %f19, %f20, %f18;
	ld.global.f32 	%f22, [%rd9+4];
	ld.const.f32 	%f23, [d_kernel_const+28];
	fma.rn.f32 	%f24, %f22, %f23, %f21;
	ld.global.f32 	%f25, [%rd9+8];
	ld.const.f32 	%f26, [d_kernel_const+32];
	fma.rn.f32 	%f27, %f25, %f26, %f24;
	mul.wide.s32 	%rd10, %r20, 4;
	add.s64 	%rd11, %rd3, %rd10;
	st.global.f32 	[%rd11], %f27;
$L__BB1_2:
	ret;

}


// ===== COMPILED SASS (sm_100) =====

	.target	sm_100

	.elftype	@"ET_EXEC"


//--------------------- .note.nv.tkinfo           --------------------------
	.section	.note.nv.tkinfo,"",@"SHT_NOTE"
	.sectionflags	@"SHF_NOTE_NV_TKINFO"
	.tkinfo
        /*0018*/ 	.word	0x00000002
        /*0030*/ 	.string	""
        /*0030*/ 	.string	"ptxas"
        /*0030*/ 	.string	"Cuda compilation tools, release 13.0, V13.0.88"
        /*0030*/ 	.string	"Build cuda_13.0.r13.0/compiler.36424714_0"
        /*0030*/ 	.string	"-arch sm_100 -m 64 "



//--------------------- .note.nv.cuinfo           --------------------------
	.section	.note.nv.cuinfo,"",@"SHT_NOTE"
	.sectionflags	@"SHF_NOTE_NV_CUINFO"
        /*0018*/ 	.short	0x0002
        /*001a*/ 	.short	0x0064
        /*001c*/ 	.short	0x0082
	.zero		2


//--------------------- .nv.info                  --------------------------
	.section	.nv.info,"",@"SHT_CUDA_INFO"
	.align	4


	//----- nvinfo : EIATTR_REGCOUNT
	.align		4
        /*0000*/ 	.byte	0x04, 0x2f
        /*0002*/ 	.short	(.L_2 - .L_1)
	.align		4
.L_1:
        /*0004*/ 	.word	index@(_Z14convolutionGPUPfS_S_ii)
        /*0008*/ 	.word	0x0000001e


	//----- nvinfo : EIATTR_FRAME_SIZE
	.align		4
.L_2:
        /*000c*/ 	.byte	0x04, 0x11
        /*000e*/ 	.short	(.L_4 - .L_3)
	.align		4
.L_3:
        /*0010*/ 	.word	index@(_Z14convolutionGPUPfS_S_ii)
        /*0014*/ 	.word	0x00000000


	//----- nvinfo : EIATTR_REGCOUNT
	.align		4
.L_4:
        /*0018*/ 	.byte	0x04, 0x2f
        /*001a*/ 	.short	(.L_6 - .L_5)
	.align		4
.L_5:
        /*001c*/ 	.word	index@(_Z22convolutionGPUConstantPfS_ii)
        /*0020*/ 	.word	0x0000001c


	//----- nvinfo : EIATTR_FRAME_SIZE
	.align		4
.L_6:
        /*0024*/ 	.byte	0x04, 0x11
        /*0026*/ 	.short	(.L_8 - .L_7)
	.align		4
.L_7:
        /*0028*/ 	.word	index@(_Z22convolutionGPUConstantPfS_ii)
        /*002c*/ 	.word	0x00000000


	//----- nvinfo : EIATTR_MIN_STACK_SIZE
	.align		4
.L_8:
        /*0030*/ 	.byte	0x04, 0x12
        /*0032*/ 	.short	(.L_10 - .L_9)
	.align		4
.L_9:
        /*0034*/ 	.word	index@(_Z22convolutionGPUConstantPfS_ii)
        /*0038*/ 	.word	0x00000000


	//----- nvinfo : EIATTR_MIN_STACK_SIZE
	.align		4
.L_10:
        /*003c*/ 	.byte	0x04, 0x12
        /*003e*/ 	.short	(.L_12 - .L_11)
	.align		4
.L_11:
        /*0040*/ 	.word	index@(_Z14convolutionGPUPfS_S_ii)
        /*0044*/ 	.word	0x00000000
.L_12:


//--------------------- .nv.compat                --------------------------
	.section	.nv.compat,"",@"SHT_CUDA_COMPAT_INFO"
	.align	4
        /*0000*/ 	.byte	0x02, 0x09, 0x00, 0x00, 0x02, 0x02, 0x01, 0x00, 0x02, 0x05, 0x05, 0x00, 0x03, 0x07, 0x01, 0x01
        /*0010*/ 	.byte	0x02, 0x03, 0x00, 0x00, 0x02, 0x06, 0x01, 0x00, 0x04, 0x0b, 0x08, 0x00, 0x09, 0x00, 0x00, 0x00
        /*0020*/ 	.byte	0x00, 0x00, 0x00, 0x00


//--------------------- .nv.info._Z22convolutionGPUConstantPfS_ii --------------------------
	.section	.nv.info._Z22convolutionGPUConstantPfS_ii,"",@"SHT_CUDA_INFO"
	.sectionflags	@""
	.align	4


	//----- nvinfo : EIATTR_CUDA_API_VERSION
	.align		4
        /*0000*/ 	.byte	0x04, 0x37
        /*0002*/ 	.short	(.L_14 - .L_13)
.L_13:
        /*0004*/ 	.word	0x00000082


	//----- nvinfo : EIATTR_KPARAM_INFO
	.align		4
.L_14:
        /*0008*/ 	.byte	0x04, 0x17
        /*000a*/ 	.short	(.L_16 - .L_15)
.L_15:
        /*000c*/ 	.word	0x00000000
        /*0010*/ 	.short	0x0003
        /*0012*/ 	.short	0x0014
        /*0014*/ 	.byte	0x00, 0xf0, 0x11, 0x00


	//----- nvinfo : EIATTR_KPARAM_INFO
	.align		4
.L_16:
        /*0018*/ 	.byte	0x04, 0x17
        /*001a*/ 	.short	(.L_18 - .L_17)
.L_17:
        /*001c*/ 	.word	0x00000000
        /*0020*/ 	.short	0x0002
        /*0022*/ 	.short	0x0010
        /*0024*/ 	.byte	0x00, 0xf0, 0x11, 0x00


	//----- nvinfo : EIATTR_KPARAM_INFO
	.align		4
.L_18:
        /*0028*/ 	.byte	0x04, 0x17
        /*002a*/ 	.short	(.L_20 - .L_19)
.L_19:
        /*002c*/ 	.word	0x00000000
        /*0030*/ 	.short	0x0001
        /*0032*/ 	.short	0x0008
        /*0034*/ 	.byte	0x00, 0xf5, 0x21, 0x00


	//----- nvinfo : EIATTR_KPARAM_INFO
	.align		4
.L_20:
        /*0038*/ 	.byte	0x04, 0x17
        /*003a*/ 	.short	(.L_22 - .L_21)
.L_21:
        /*003c*/ 	.word	0x00000000
        /*0040*/ 	.short	0x0000
        /*0042*/ 	.short	0x0000
        /*0044*/ 	.byte	0x00, 0xf5, 0x21, 0x00


	//----- nvinfo : EIATTR_SPARSE_MMA_MASK
	.align		4
.L_22:
        /*0048*/ 	.byte	0x03, 0x50
        /*004a*/ 	.short	0x0000


	//----- nvinfo : EIATTR_MAXREG_COUNT
	.align		4
        /*004c*/ 	.byte	0x03, 0x1b
        /*004e*/ 	.short	0x00ff


	//----- nvinfo : EIATTR_MERCURY_ISA_VERSION
	.align		4
        /*0050*/ 	.byte	0x03, 0x5f
        /*0052*/ 	.short	0x0101


	//----- nvinfo : EIATTR_VRC_CTA_INIT_COUNT
	.align		4
        /*0054*/ 	.byte	0x02, 0x4a
	.zero		1
	.zero		1


	//----- nvinfo : EIATTR_EXIT_INSTR_OFFSETS
	.align		4
        /*0058*/ 	.byte	0x04, 0x1c
        /*005a*/ 	.short	(.L_24 - .L_23)


	//   ....[0]....
.L_23:
        /*005c*/ 	.word	0x00000100


	//   ....[1]....
        /*0060*/ 	.word	0x00000320


	//----- nvinfo : EIATTR_CBANK_PARAM_SIZE
	.align		4
.L_24:
        /*0064*/ 	.byte	0x03, 0x19
        /*0066*/ 	.short	0x0018


	//----- nvinfo : EIATTR_PARAM_CBANK
	.align		4
        /*0068*/ 	.byte	0x04, 0x0a
        /*006a*/ 	.short	(.L_26 - .L_25)
	.align		4
.L_25:
        /*006c*/ 	.word	index@(.nv.constant0._Z22convolutionGPUConstantPfS_ii)
        /*0070*/ 	.short	0x0380
        /*0072*/ 	.short	0x0018


	//----- nvinfo : EIATTR_SW_WAR
	.align		4
.L_26:
        /*0074*/ 	.byte	0x04, 0x36
        /*0076*/ 	.short	(.L_28 - .L_27)
.L_27:
        /*0078*/ 	.word	0x00000008
.L_28:


//--------------------- .nv.info._Z14convolutionGPUPfS_S_ii --------------------------
	.section	.nv.info._Z14convolutionGPUPfS_S_ii,"",@"SHT_CUDA_INFO"
	.sectionflags	@""
	.align	4


	//----- nvinfo : EIATTR_CUDA_API_VERSION
	.align		4
        /*0000*/ 	.byte	0x04, 0x37
        /*0002*/ 	.short	(.L_30 - .L_29)
.L_29:
        /*0004*/ 	.word	0x00000082


	//----- nvinfo : EIATTR_KPARAM_INFO
	.align		4
.L_30:
        /*0008*/ 	.byte	0x04, 0x17
        /*000a*/ 	.short	(.L_32 - .L_31)
.L_31:
        /*000c*/ 	.word	0x00000000
        /*0010*/ 	.short	0x0004
        /*0012*/ 	.short	0x001c
        /*0014*/ 	.byte	0x00, 0xf0, 0x11, 0x00


	//----- nvinfo : EIATTR_KPARAM_INFO
	.align		4
.L_32:
        /*0018*/ 	.byte	0x04, 0x17
        /*001a*/ 	.short	(.L_34 - .L_33)
.L_33:
        /*001c*/ 	.word	0x00000000
        /*0020*/ 	.short	0x0003
        /*0022*/ 	.short	0x0018
        /*0024*/ 	.byte	0x00, 0xf0, 0x11, 0x00


	//----- nvinfo : EIATTR_KPARAM_INFO
	.align		4
.L_34:
        /*0028*/ 	.byte	0x04, 0x17
        /*002a*/ 	.short	(.L_36 - .L_35)
.L_35:
        /*002c*/ 	.word	0x00000000
        /*0030*/ 	.short	0x0002
        /*0032*/ 	.short	0x0010
        /*0034*/ 	.byte	0x00, 0xf5, 0x21, 0x00


	//----- nvinfo : EIATTR_KPARAM_INFO
	.align		4
.L_36:
        /*0038*/ 	.byte	0x04, 0x17
        /*003a*/ 	.short	(.L_38 - .L_37)
.L_37:
        /*003c*/ 	.word	0x00000000
        /*0040*/ 	.short	0x0001
        /*0042*/ 	.short	0x0008
        /*0044*/ 	.byte	0x00, 0xf5, 0x21, 0x00


	//----- nvinfo : EIATTR_KPARAM_INFO
	.align		4
.L_38:
        /*0048*/ 	.byte	0x04, 0x17
        /*004a*/ 	.short	(.L_40 - .L_39)
.L_39:
        /*004c*/ 	.word	0x00000000
        /*0050*/ 	.short	0x0000
        /*0052*/ 	.short	0x0000
        /*0054*/ 	.byte	0x00, 0xf5, 0x21, 0x00


	//----- nvinfo : EIATTR_SPARSE_MMA_MASK
	.align		4
.L_40:
        /*0058*/ 	.byte	0x03, 0x50
        /*005a*/ 	.short	0x0000


	//----- nvinfo : EIATTR_MAXREG_COUNT
	.align		4
        /*005c*/ 	.byte	0x03, 0x1b
        /*005e*/ 	.short	0x00ff


	//----- nvinfo : EIATTR_MERCURY_ISA_VERSION
	.align		4
        /*0060*/ 	.byte	0x03, 0x5f
        /*0062*/ 	.short	0x0101


	//----- nvinfo : EIATTR_VRC_CTA_INIT_COUNT
	.align		4
        /*0064*/ 	.byte	0x02, 0x4a
	.zero		1
	.zero		1


	//----- nvinfo : EIATTR_EXIT_INSTR_OFFSETS
	.align		4
        /*0068*/ 	.byte	0x04, 0x1c
        /*006a*/ 	.short	(.L_42 - .L_41)


	//   ....[0]....
.L_41:
        /*006c*/ 	.word	0x00000100


	//   ....[1]....
        /*0070*/ 	.word	0x00000390


	//----- nvinfo : EIATTR_CBANK_PARAM_SIZE
	.align		4
.L_42:
        /*0074*/ 	.byte	0x03, 0x19
        /*0076*/ 	.short	0x0020


	//----- nvinfo : EIATTR_PARAM_CBANK
	.align		4
        /*0078*/ 	.byte	0x04, 0x0a
        /*007a*/ 	.short	(.L_44 - .L_43)
	.align		4
.L_43:
        /*007c*/ 	.word	index@(.nv.constant0._Z14convolutionGPUPfS_S_ii)
        /*0080*/ 	.short	0x0380
        /*0082*/ 	.short	0x0020


	//----- nvinfo : EIATTR_SW_WAR
	.align		4
.L_44:
        /*0084*/ 	.byte	0x04, 0x36
        /*0086*/ 	.short	(.L_46 - .L_45)
.L_45:
        /*0088*/ 	.word	0x00000008
.L_46:


//--------------------- .nv.callgraph             --------------------------
	.section	.nv.callgraph,"",@"SHT_CUDA_CALLGRAPH"
	.align	4
	.sectionentsize	8
	.align		4
        /*0000*/ 	.word	0x00000000
	.align		4
        /*0004*/ 	.word	0xffffffff
	.align		4
        /*0008*/ 	.word	0x00000000
	.align		4
        /*000c*/ 	.word	0xfffffffe
	.align		4
        /*0010*/ 	.word	0x00000000
	.align		4
        /*0014*/ 	.word	0xfffffffd
	.align		4
        /*0018*/ 	.word	0x00000000
	.align		4
        /*001c*/ 	.word	0xfffffffc


//--------------------- .nv.constant3             --------------------------
	.section	.nv.constant3,"a",@progbits
	.align	4
.nv.constant3:
	.type		d_kernel_const,@object
	.size		d_kernel_const,(.L_0 - d_kernel_const)
d_kernel_const:
	.zero		36
.L_0:


//--------------------- .text._Z22convolutionGPUConstantPfS_ii --------------------------
	.section	.text._Z22convolutionGPUConstantPfS_ii,"ax",@progbits
	.align	128
        .global         _Z22convolutionGPUConstantPfS_ii
        .type           _Z22convolutionGPUConstantPfS_ii,@function
        .size           _Z22convolutionGPUConstantPfS_ii,(.L_x_2 - _Z22convolutionGPUConstantPfS_ii)
        .other          _Z22convolutionGPUConstantPfS_ii,@"STO_CUDA_ENTRY STV_DEFAULT"
_Z22convolutionGPUConstantPfS_ii:
.text._Z22convolutionGPUConstantPfS_ii:
[----:B------:R-:W-:Y:S01]  /*0000*/  LDC R1, c[0x0][0x37c] ;  /* 0x0000df00ff017b82 */ /* 0x000fe20000000800 */
[----:B------:R-:W0:Y:S07]  /*0010*/  S2R R0, SR_TID.X ;  /* 0x0000000000007919 */ /* 0x000e2e0000002100 */
[----:B------:R-:W0:Y:S01]  /*0020*/  S2UR UR4, SR_CTAID.X ;  /* 0x00000000000479c3 */ /* 0x000e220000002500 */
[----:B------:R-:W1:Y:S07]  /*0030*/  S2R R5, SR_TID.Y ;  /* 0x0000000000057919 */ /* 0x000e6e0000002200 */
[----:B------:R-:W0:Y:S08]  /*0040*/  LDC R7, c[0x0][0x360] ;  /* 0x0000d800ff077b82 */ /* 0x000e300000000800 */
[----:B------:R-:W2:Y:S08]  /*0050*/  LDC.64 R2, c[0x0][0x390] ;  /* 0x0000e400ff027b82 */ /* 0x000eb00000000a00 */
[----:B------:R-:W1:Y:S08]  /*0060*/  S2UR UR5, SR_CTAID.Y ;  /* 0x00000000000579c3 */ /* 0x000e700000002600 */
[----:B------:R-:W1:Y:S01]  /*0070*/  LDC R4, c[0x0][0x364] ;  /* 0x0000d900ff047b82 */ /* 0x000e620000000800 */
[----:B0-----:R-:W-:Y:S01]  /*0080*/  IMAD R7, R7, UR4, R0 ;  /* 0x0000000407077c24 */ /* 0x001fe2000f8e0200 */
[----:B--2---:R-:W-:-:S02]  /*0090*/  IADD3 R0, PT, PT, R2, -0x1, RZ ;  /* 0xffffffff02007810 */ /* 0x004fc40007ffe0ff */
[----:B------:R-:W-:Y:S02]  /*00a0*/  IADD3 R3, PT, PT, R3, -0x1, RZ ;  /* 0xffffffff03037810 */ /* 0x000fe40007ffe0ff */
[----:B------:R-:W-:-:S04]  /*00b0*/  ISETP.GE.AND P0, PT, R7, R0, PT ;  /* 0x000000000700720c */ /* 0x000fc80003f06270 */
[----:B------:R-:W-:Y:S01]  /*00c0*/  ISETP.LT.OR P0, PT, R7, 0x1, P0 ;  /* 0x000000010700780c */ /* 0x000fe20000701670 */
[----:B-1----:R-:W-:-:S05]  /*00d0*/  IMAD R0, R4, UR5, R5 ;  /* 0x0000000504007c24 */ /* 0x002fca000f8e0205 */
[----:B------:R-:W-:-:S04]  /*00e0*/  ISETP.EQ.OR P0, PT, R0, RZ, P0 ;  /* 0x000000ff0000720c */ /* 0x000fc80000702670 */
[----:B------:R-:W-:-:S13]  /*00f0*/  ISETP.GE.OR P0, PT, R0, R3, P0 ;  /* 0x000000030000720c */ /* 0x000fda0000706670 */
[----:B------:R-:W-:Y:S05]  /*0100*/  @P0 EXIT ;  /* 0x000000000000094d */ /* 0x000fea0003800000 */
[----:B------:R-:W0:Y:S01]  /*0110*/  LDC.64 R4, c[0x0][0x380] ;  /* 0x0000e000ff047b82 */ /* 0x000e220000000a00 */
[----:B------:R-:W-:Y:S01]  /*0120*/  IADD3 R0, PT, PT, R0, -0x1, RZ ;  /* 0xffffffff00007810 */ /* 0x000fe20007ffe0ff */
[----:B------:R-:W1:Y:S04]  /*0130*/  LDCU.64 UR4, c[0x0][0x358] ;  /* 0x00006b00ff0477ac */ /* 0x000e680008000a00 */
[----:B------:R-:W-:Y:S01]  /*0140*/  IMAD R3, R0, R2, R7 ;  /* 0x0000000200037224 */ /* 0x000fe200078e0207 */
[----:B------:R-:W2:Y:S04]  /*0150*/  LDCU.128 UR8, c[0x3][URZ] ;  /* 0x00c00000ff0877ac */ /* 0x000ea80008000c00 */
[----:B------:R-:W-:Y:S01]  /*0160*/  IADD3 R7, PT, PT, R3, -0x1, RZ ;  /* 0xffffffff03077810 */ /* 0x000fe20007ffe0ff */
[----:B------:R-:W3:Y:S01]  /*0170*/  LDCU.128 UR12, c[0x3][0x10] ;  /* 0x00c00200ff0c77ac */ /* 0x000ee20008000c00 */
[----:B------:R-:W4:Y:S03]  /*0180*/  LDCU UR6, c[0x3][0x20] ;  /* 0x00c00400ff0677ac */ /* 0x000f260008000800 */
[----:B0-----:R-:W-:-:S05]  /*0190*/  IMAD.WIDE R4, R7, 0x4, R4 ;  /* 0x0000000407047825 */ /* 0x001fca00078e0204 */
[----:B-1----:R-:W2:Y:S01]  /*01a0*/  LDG.E R0, desc[UR4][R4.64] ;  /* 0x0000000404007981 */ /* 0x002ea2000c1e1900 */
[----:B------:R-:W-:-:S03]  /*01b0*/  IMAD.WIDE R6, R2, 0x4, R4 ;  /* 0x0000000402067825 */ /* 0x000fc600078e0204 */
[----:B------:R-:W5:Y:S04]  /*01c0*/  LDG.E R11, desc[UR4][R4.64+0x4] ;  /* 0x00000404040b7981 */ /* 0x000f68000c1e1900 */
[----:B------:R0:W3:Y:S04]  /*01d0*/  LDG.E R13, desc[UR4][R4.64+0x8] ;  /* 0x00000804040d7981 */ /* 0x0000e8000c1e1900 */
[----:B------:R-:W4:Y:S01]  /*01e0*/  LDG.E R15, desc[UR4][R6.64] ;  /* 0x00000004060f7981 */ /* 0x000f22000c1e1900 */
[----:B------:R-:W-:-:S03]  /*01f0*/  IMAD.WIDE R8, R2, 0x4, R6 ;  /* 0x0000000402087825 */ /* 0x000fc600078e0206 */
[----:B------:R-:W4:Y:S01]  /*0200*/  LDG.E R17, desc[UR4][R6.64+0x4] ;  /* 0x0000040406117981 */ /* 0x000f22000c1e1900 */
[----:B0-----:R-:W0:Y:S03]  /*0210*/  LDC.64 R4, c[0x0][0x388] ;  /* 0x0000e200ff047b82 */ /* 0x001e260000000a00 */
[----:B------:R-:W4:Y:S04]  /*0220*/  LDG.E R19, desc[UR4][R6.64+0x8] ;  /* 0x0000080406137981 */ /* 0x000f28000c1e1900 */
[----:B------:R-:W4:Y:S04]  /*0230*/  LDG.E R21, desc[UR4][R8.64] ;  /* 0x0000000408157981 */ /* 0x000f28000c1e1900 */
[----:B------:R-:W4:Y:S04]  /*0240*/  LDG.E R23, desc[UR4][R8.64+0x4] ;  /* 0x0000040408177981 */ /* 0x000f28000c1e1900 */
[----:B------:R-:W4:Y:S01]  /*0250*/  LDG.E R25, desc[UR4][R8.64+0x8] ;  /* 0x0000080408197981 */ /* 0x000f22000c1e1900 */
[----:B------:R-:W-:-:S05]  /*0260*/  IADD3 R3, PT, PT, R3, R2, RZ ;  /* 0x0000000203037210 */ /* 0x000fca0007ffe0ff */
[----:B0-----:R-:W-:-:S04]  /*0270*/  IMAD.WIDE R4, R3, 0x4, R4 ;  /* 0x0000000403047825 */ /* 0x001fc800078e0204 */
[----:B--2---:R-:W-:-:S04]  /*0280*/  FFMA R0, R0, UR8, RZ ;  /* 0x0000000800007c23 */ /* 0x004fc800080000ff */
[----:B-----5:R-:W-:-:S04]  /*0290*/  FFMA R0, R11, UR9, R0 ;  /* 0x000000090b007c23 */ /* 0x020fc80008000000 */
[----:B---3--:R-:W-:-:S04]  /*02a0*/  FFMA R0, R13, UR10, R0 ;  /* 0x0000000a0d007c23 */ /* 0x008fc80008000000 */
[----:B----4-:R-:W-:-:S04]  /*02b0*/  FFMA R0, R15, UR11, R0 ;  /* 0x0000000b0f007c23 */ /* 0x010fc80008000000 */
[----:B------:R-:W-:-:S04]  /*02c0*/  FFMA R0, R17, UR12, R0 ;  /* 0x0000000c11007c23 */ /* 0x000fc80008000000 */
[----:B------:R-:W-:-:S04]  /*02d0*/  FFMA R0, R19, UR13, R0 ;  /* 0x0000000d13007c23 */ /* 0x000fc80008000000 */
[----:B------:R-:W-:-:S04]  /*02e0*/  FFMA R0, R21, UR14, R0 ;  /* 0x0000000e15007c23 */ /* 0x000fc80008000000 */
[----:B------:R-:W-:-:S04]  /*02f0*/  FFMA R0, R23, UR15, R0 ;  /* 0x0000000f17007c23 */ /* 0x000fc80008000000 */
[----:B------:R-:W-:-:S05]  /*0300*/  FFMA R25, R25, UR6, R0 ;  /* 0x0000000619197c23 */ /* 0x000fca0008000000 */
[----:B------:R-:W-:Y:S01]  /*0310*/  STG.E desc[UR4][R4.64], R25 ;  /* 0x0000001904007986 */ /* 0x000fe2000c101904 */
[----:B------:R-:W-:Y:S05]  /*0320*/  EXIT ;  /* 0x000000000000794d */ /* 0x000fea0003800000 */
.L_x_0:
[----:B------:R-:W-:-:S00]  /*0330*/  BRA `(.L_x_0) ;  /* 0xfffffffc00fc7947 */ /* 0x000fc0000383ffff */
[----:B------:R-:W-:-:S00]  /*0340*/  NOP ;  /* 0x0000000000007918 */ /* 0x000fc00000000000 */
        /* <DEDUP_REMOVED lines=11> */
.L_x_2:


//--------------------- .text._Z14convolutionGPUPfS_S_ii --------------------------
	.section	.text._Z14convolutionGPUPfS_S_ii,"ax",@progbits
	.align	128
        .global         _Z14convolutionGPUPfS_S_ii
        .type           _Z14convolutionGPUPfS_S_ii,@function
        .size           _Z14convolutionGPUPfS_S_ii,(.L_x_3 - _Z14convolutionGPUPfS_S_ii)
        .other          _Z14convolutionGPUPfS_S_ii,@"STO_CUDA_ENTRY STV_DEFAULT"
_Z14convolutionGPUPfS_S_ii:
.text._Z14convolutionGPUPfS_S_ii:
        /* <DEDUP_REMOVED lines=20> */
[----:B------:R-:W-:Y:S02]  /*0140*/  IMAD R3, R3, R2, R7 ;  /* 0x0000000203037224 */ /* 0x000fe400078e0207 */
[----:B------:R-:W2:Y:S03]  /*0150*/  LDC.64 R4, c[0x0][0x390] ;  /* 0x0000e400ff047b82 */ /* 0x000ea60000000a00 */
[----:B------:R-:W-:-:S05]  /*0160*/  IADD3 R7, PT, PT, R3, -0x1, RZ ;  /* 0xffffffff03077810 */ /* 0x000fca0007ffe0ff */
[----:B0-----:R-:W-:-:S05]  /*0170*/  IMAD.WIDE R18, R7, 0x4, R18 ;  /* 0x0000000407127825 */ /* 0x001fca00078e0212 */
[----:B-1----:R-:W3:Y:S04]  /*0180*/  LDG.E R0, desc[UR4][R18.64] ;  /* 0x0000000412007981 */ /* 0x002ee8000c1e1900 */
[----:B--2---:R-:W3:Y:S01]  /*0190*/  LDG.E R25, desc[UR4][R4.64] ;  /* 0x0000000404197981 */ /* 0x004ee2000c1e1900 */
[----:B------:R-:W-:-:S03]  /*01a0*/  IMAD.WIDE R8, R2, 0x4, R18 ;  /* 0x0000000402087825 */ /* 0x000fc600078e0212 */
[----:B------:R-:W2:Y:S04]  /*01b0*/  LDG.E R24, desc[UR4][R4.64+0x4] ;  /* 0x0000040404187981 */ /* 0x000ea8000c1e1900 */
[----:B------:R-:W2:Y:S04]  /*01c0*/  LDG.E R27, desc[UR4][R18.64+0x4] ;  /* 0x00000404121b7981 */ /* 0x000ea8000c1e1900 */
[----:B------:R-:W4:Y:S04]  /*01d0*/  LDG.E R10, desc[UR4][R18.64+0x8] ;  /* 0x00000804120a7981 */ /* 0x000f28000c1e1900 */
[----:B------:R-:W4:Y:S04]  /*01e0*/  LDG.E R17, desc[UR4][R4.64+0x8] ;  /* 0x0000080404117981 */ /* 0x000f28000c1e1900 */
[----:B------:R-:W5:Y:S04]  /*01f0*/  LDG.E R15, desc[UR4][R4.64+0xc] ;  /* 0x00000c04040f7981 */ /* 0x000f68000c1e1900 */
[----:B------:R-:W5:Y:S01]  /*0200*/  LDG.E R14, desc[UR4][R8.64] ;  /* 0x00000004080e7981 */ /* 0x000f62000c1e1900 */
[----:B------:R-:W-:-:S03]  /*0210*/  IMAD.WIDE R6, R2, 0x4, R8 ;  /* 0x0000000402067825 */ /* 0x000fc600078e0208 */
[----:B------:R-:W5:Y:S04]  /*0220*/  LDG.E R13, desc[UR4][R4.64+0x10] ;  /* 0x00001004040d7981 */ /* 0x000f68000c1e1900 */
[----:B------:R-:W5:Y:S04]  /*0230*/  LDG.E R12, desc[UR4][R8.64+0x4] ;  /* 0x00000404080c7981 */ /* 0x000f68000c1e1900 */
[----:B------:R0:W5:Y:S04]  /*0240*/  LDG.E R11, desc[UR4][R8.64+0x8] ;  /* 0x00000804080b7981 */ /* 0x000168000c1e1900 */
[----:B------:R-:W5:Y:S04]  /*0250*/  LDG.E R22, desc[UR4][R4.64+0x14] ;  /* 0x0000140404167981 */ /* 0x000f68000c1e1900 */
[----:B------:R-:W5:Y:S01]  /*0260*/  LDG.E R21, desc[UR4][R4.64+0x18] ;  /* 0x0000180404157981 */ /* 0x000f62000c1e1900 */
[----:B0-----:R-:W0:Y:S03]  /*0270*/  LDC.64 R8, c[0x0][0x388] ;  /* 0x0000e200ff087b82 */ /* 0x001e260000000a00 */
[----:B------:R-:W5:Y:S04]  /*0280*/  LDG.E R20, desc[UR4][R6.64] ;  /* 0x0000000406147981 */ /* 0x000f68000c1e1900 */
[----:B------:R-:W5:Y:S04]  /*0290*/  LDG.E R19, desc[UR4][R4.64+0x1c] ;  /* 0x00001c0404137981 */ /* 0x000f68000c1e1900 */
[----:B------:R-:W5:Y:S04]  /*02a0*/  LDG.E R18, desc[UR4][R6.64+0x4] ;  /* 0x0000040406127981 */ /* 0x000f68000c1e1900 */
[----:B------:R-:W5:Y:S04]  /*02b0*/  LDG.E R16, desc[UR4][R6.64+0x8] ;  /* 0x0000080406107981 */ /* 0x000f68000c1e1900 */
[----:B------:R-:W5:Y:S01]  /*02c0*/  LDG.E R23, desc[UR4][R4.64+0x20] ;  /* 0x0000200404177981 */ /* 0x000f62000c1e1900 */
[----:B------:R-:W-:-:S05]  /*02d0*/  IADD3 R3, PT, PT, R3, R2, RZ ;  /* 0x0000000203037210 */ /* 0x000fca0007ffe0ff */
[----:B0-----:R-:W-:-:S04]  /*02e0*/  IMAD.WIDE R8, R3, 0x4, R8 ;  /* 0x0000000403087825 */ /* 0x001fc800078e0208 */
[----:B---3--:R-:W-:-:S04]  /*02f0*/  FFMA R0, R0, R25, RZ ;  /* 0x0000001900007223 */ /* 0x008fc800000000ff */
[----:B--2---:R-:W-:-:S04]  /*0300*/  FFMA R27, R27, R24, R0 ;  /* 0x000000181b1b7223 */ /* 0x004fc80000000000 */
[----:B----4-:R-:W-:-:S04]  /*0310*/  FFMA R17, R10, R17, R27 ;  /* 0x000000110a117223 */ /* 0x010fc8000000001b */
[----:B-----5:R-:W-:-:S04]  /*0320*/  FFMA R15, R14, R15, R17 ;  /* 0x0000000f0e0f7223 */ /* 0x020fc80000000011 */
[----:B------:R-:W-:-:S04]  /*0330*/  FFMA R12, R12, R13, R15 ;  /* 0x0000000d0c0c7223 */ /* 0x000fc8000000000f */
[----:B------:R-:W-:-:S04]  /*0340*/  FFMA R11, R11, R22, R12 ;  /* 0x000000160b0b7223 */ /* 0x000fc8000000000c */
[----:B------:R-:W-:-:S04]  /*0350*/  FFMA R11, R20, R21, R11 ;  /* 0x00000015140b7223 */ /* 0x000fc8000000000b */
[----:B------:R-:W-:-:S04]  /*0360*/  FFMA R11, R18, R19, R11 ;  /* 0x00000013120b7223 */ /* 0x000fc8000000000b */
[----:B------:R-:W-:-:S05]  /*0370*/  FFMA R11, R16, R23, R11 ;  /* 0x00000017100b7223 */ /* 0x000fca000000000b */
[----:B------:R-:W-:Y:S01]  /*0380*/  STG.E desc[UR4][R8.64], R11 ;  /* 0x0000000b08007986 */ /* 0x000fe2000c101904 */
[----:B------:R-:W-:Y:S05]  /*0390*/  EXIT ;  /* 0x000000000000794d */ /* 0x000fea0003800000 */
.L_x_1:
        /* <DEDUP_REMOVED lines=14> */
.L_x_3:


//--------------------- .nv.shared.reserved.0     --------------------------
	.section	.nv.shared.reserved.0,"aw",@nobits
	.weak		__nv_reservedSMEM_offset_0_alias
	.size		__nv_reservedSMEM_offset_0_alias, 0, 64
	.other		__nv_reservedSMEM_offset_0_alias,@"STO_CUDA_RESERVED_SHARED STV_DEFAULT"
__nv_reservedSMEM_offset_0_alias:
	.zero		0
	.zero		64


//--------------------- .nv.constant0._Z22convolutionGPUConstantPfS_ii --------------------------
	.section	.nv.constant0._Z22convolutionGPUConstantPfS_ii,"a",@progbits
	.sectionflags	@""
	.align	4
.nv.constant0._Z22convolutionGPUConstantPfS_ii:
	.zero		920


//--------------------- .nv.constant0._Z14convolutionGPUPfS_S_ii --------------------------
	.section	.nv.constant0._Z14convolutionGPUPfS_S_ii,"a",@progbits
	.sectionflags	@""
	.align	4
.nv.constant0._Z14convolutionGPUPfS_S_ii:
	.zero		928


//--------------------- SYMBOLS --------------------------

	.type		.nv.reservedSmem.offset0,@object
	.size		.nv.reservedSmem.offset0,0x4
